//
// Generated by NVIDIA NVVM Compiler
//
// Compiler Build ID: CL-36424714
// Cuda compilation tools, release 13.0, V13.0.88
// Based on NVVM 20.0.0
//

.version 9.0
.target sm_100
.address_size 64

	// .globl	_ZN7adaattn7kernels8adaptive30analyze_precision_requirementsEPKfPiif
// _ZZN7adaattn7kernels8adaptive30analyze_precision_requirementsEPKfPiifE10shared_max has been demoted
// _ZZN7adaattn7kernels8adaptive30analyze_precision_requirementsEPKfPiifE10shared_min has been demoted

.visible .entry _ZN7adaattn7kernels8adaptive30analyze_precision_requirementsEPKfPiif(
	.param .u64 .ptr .align 1 _ZN7adaattn7kernels8adaptive30analyze_precision_requirementsEPKfPiif_param_0,
	.param .u64 .ptr .align 1 _ZN7adaattn7kernels8adaptive30analyze_precision_requirementsEPKfPiif_param_1,
	.param .u32 _ZN7adaattn7kernels8adaptive30analyze_precision_requirementsEPKfPiif_param_2,
	.param .f32 _ZN7adaattn7kernels8adaptive30analyze_precision_requirementsEPKfPiif_param_3
)
{
	.reg .pred 	%p<20>;
	.reg .b32 	%r<42>;
	.reg .b32 	%f<43>;
	.reg .b64 	%rd<9>;
	// demoted variable
	.shared .align 4 .f32 _ZZN7adaattn7kernels8adaptive30analyze_precision_requirementsEPKfPiifE10shared_max;
	// demoted variable
	.shared .align 4 .f32 _ZZN7adaattn7kernels8adaptive30analyze_precision_requirementsEPKfPiifE10shared_min;
	ld.param.u64 	%rd2, [_ZN7adaattn7kernels8adaptive30analyze_precision_requirementsEPKfPiif_param_0];
	ld.param.u64 	%rd3, [_ZN7adaattn7kernels8adaptive30analyze_precision_requirementsEPKfPiif_param_1];
	ld.param.u32 	%r8, [_ZN7adaattn7kernels8adaptive30analyze_precision_requirementsEPKfPiif_param_2];
	ld.param.f32 	%f9, [_ZN7adaattn7kernels8adaptive30analyze_precision_requirementsEPKfPiif_param_3];
	mov.u32 	%r1, %ctaid.x;
	mov.u32 	%r2, %tid.x;
	setp.ne.s32 	%p1, %r2, 0;
	@%p1 bra 	$L__BB0_2;
	mov.b32 	%r9, -23693671;
	st.shared.u32 	[_ZZN7adaattn7kernels8adaptive30analyze_precision_requirementsEPKfPiifE10shared_max], %r9;
	mov.b32 	%r10, 2123789977;
	st.shared.u32 	[_ZZN7adaattn7kernels8adaptive30analyze_precision_requirementsEPKfPiifE10shared_min], %r10;
$L__BB0_2:
	bar.sync 	0;
	mul.lo.s32 	%r3, %r8, %r8;
	setp.ge.u32 	%p2, %r2, %r3;
	mov.f32 	%f42, 0f7E967699;
	mov.f32 	%f41, 0fFE967699;
	@%p2 bra 	$L__BB0_5;
	mov.u32 	%r4, %ntid.x;
	cvta.to.global.u64 	%rd1, %rd2;
	mul.lo.s32 	%r11, %r8, %r1;
	mul.lo.s32 	%r5, %r11, %r8;
	mov.f32 	%f41, 0fFE967699;
	mov.f32 	%f42, 0f7E967699;
	mov.u32 	%r41, %r2;
$L__BB0_4:
	add.s32 	%r12, %r41, %r5;
	mul.wide.s32 	%rd4, %r12, 4;
	add.s64 	%rd5, %rd1, %rd4;
	ld.global.nc.f32 	%f14, [%rd5];
	setp.gt.f32 	%p3, %f14, 0fF149F2CA;
	max.f32 	%f15, %f41, %f14;
	min.f32 	%f16, %f42, %f14;
	selp.f32 	%f41, %f15, %f41, %p3;
	selp.f32 	%f42, %f16, %f42, %p3;
	add.s32 	%r41, %r41, %r4;
	setp.lt.s32 	%p4, %r41, %r3;
	@%p4 bra 	$L__BB0_4;
$L__BB0_5:
	mov.b32 	%r13, %f41;
	shfl.sync.bfly.b32	%r14|%p5, %r13, 16, 31, -1;
	mov.b32 	%f17, %r14;
	max.f32 	%f18, %f41, %f17;
	mov.b32 	%r15, %f42;
	shfl.sync.bfly.b32	%r16|%p6, %r15, 16, 31, -1;
	mov.b32 	%f19, %r16;
	min.f32 	%f20, %f42, %f19;
	mov.b32 	%r17, %f18;
	shfl.sync.bfly.b32	%r18|%p7, %r17, 8, 31, -1;
	mov.b32 	%f21, %r18;
	max.f32 	%f22, %f18, %f21;
	mov.b32 	%r19, %f20;
	shfl.sync.bfly.b32	%r20|%p8, %r19, 8, 31, -1;
	mov.b32 	%f23, %r20;
	min.f32 	%f24, %f20, %f23;
	mov.b32 	%r21, %f22;
	shfl.sync.bfly.b32	%r22|%p9, %r21, 4, 31, -1;
	mov.b32 	%f25, %r22;
	max.f32 	%f26, %f22, %f25;
	mov.b32 	%r23, %f24;
	shfl.sync.bfly.b32	%r24|%p10, %r23, 4, 31, -1;
	mov.b32 	%f27, %r24;
	min.f32 	%f28, %f24, %f27;
	mov.b32 	%r25, %f26;
	shfl.sync.bfly.b32	%r26|%p11, %r25, 2, 31, -1;
	mov.b32 	%f29, %r26;
	max.f32 	%f30, %f26, %f29;
	mov.b32 	%r27, %f28;
	shfl.sync.bfly.b32	%r28|%p12, %r27, 2, 31, -1;
	mov.b32 	%f31, %r28;
	min.f32 	%f32, %f28, %f31;
	mov.b32 	%r29, %f30;
	shfl.sync.bfly.b32	%r30|%p13, %r29, 1, 31, -1;
	mov.b32 	%f33, %r30;
	max.f32 	%f7, %f30, %f33;
	mov.b32 	%r31, %f32;
	shfl.sync.bfly.b32	%r32|%p14, %r31, 1, 31, -1;
	mov.b32 	%f34, %r32;
	min.f32 	%f8, %f32, %f34;
	and.b32  	%r33, %r2, 31;
	setp.ne.s32 	%p15, %r33, 0;
	@%p15 bra 	$L__BB0_7;
	mov.b32 	%r34, %f7;
	atom.shared.max.s32 	%r35, [_ZZN7adaattn7kernels8adaptive30analyze_precision_requirementsEPKfPiifE10shared_max], %r34;
	mov.b32 	%r36, %f8;
	atom.shared.min.s32 	%r37, [_ZZN7adaattn7kernels8adaptive30analyze_precision_requirementsEPKfPiifE10shared_min], %r36;
$L__BB0_7:
	setp.ne.s32 	%p16, %r2, 0;
	bar.sync 	0;
	@%p16 bra 	$L__BB0_9;
	ld.shared.f32 	%f35, [_ZZN7adaattn7kernels8adaptive30analyze_precision_requirementsEPKfPiifE10shared_max];
	ld.shared.f32 	%f36, [_ZZN7adaattn7kernels8adaptive30analyze_precision_requirementsEPKfPiifE10shared_min];
	sub.f32 	%f37, %f35, %f36;
	setp.gt.f32 	%p17, %f37, %f9;
	setp.gt.f32 	%p18, %f35, 0f42A00000;
	mul.f32 	%f38, %f9, 0f3DCCCCCD;
	setp.lt.f32 	%p19, %f37, %f38;
	selp.b32 	%r38, 3, 1, %p19;
	selp.b32 	%r39, 0, %r38, %p17;
	selp.b32 	%r40, 0, %r39, %p18;
	cvta.to.global.u64 	%rd6, %rd3;
	mul.wide.u32 	%rd7, %r1, 4;
	add.s64 	%rd8, %rd6, %rd7;
	st.global.u32 	[%rd8], %r40;
$L__BB0_9:
	ret;

}
	// .globl	_ZN7adaattn7kernels8adaptive32mixed_precision_attention_kernelIffEEvPKT_S5_S5_PS3_PKiiiiif
.visible .entry _ZN7adaattn7kernels8adaptive32mixed_precision_attention_kernelIffEEvPKT_S5_S5_PS3_PKiiiiif(
	.param .u64 .ptr .align 1 _ZN7adaattn7kernels8adaptive32mixed_precision_attention_kernelIffEEvPKT_S5_S5_PS3_PKiiiiif_param_0,
	.param .u64 .ptr .align 1 _ZN7adaattn7kernels8adaptive32mixed_precision_attention_kernelIffEEvPKT_S5_S5_PS3_PKiiiiif_param_1,
	.param .u64 .ptr .align 1 _ZN7adaattn7kernels8adaptive32mixed_precision_attention_kernelIffEEvPKT_S5_S5_PS3_PKiiiiif_param_2,
	.param .u64 .ptr .align 1 _ZN7adaattn7kernels8adaptive32mixed_precision_attention_kernelIffEEvPKT_S5_S5_PS3_PKiiiiif_param_3,
	.param .u64 .ptr .align 1 _ZN7adaattn7kernels8adaptive32mixed_precision_attention_kernelIffEEvPKT_S5_S5_PS3_PKiiiiif_param_4,
	.param .u32 _ZN7adaattn7kernels8adaptive32mixed_precision_attention_kernelIffEEvPKT_S5_S5_PS3_PKiiiiif_param_5,
	.param .u32 _ZN7adaattn7kernels8adaptive32mixed_precision_attention_kernelIffEEvPKT_S5_S5_PS3_PKiiiiif_param_6,
	.param .u32 _ZN7adaattn7kernels8adaptive32mixed_precision_attention_kernelIffEEvPKT_S5_S5_PS3_PKiiiiif_param_7,
	.param .u32 _ZN7adaattn7kernels8adaptive32mixed_precision_attention_kernelIffEEvPKT_S5_S5_PS3_PKiiiiif_param_8,
	.param .f32 _ZN7adaattn7kernels8adaptive32mixed_precision_attention_kernelIffEEvPKT_S5_S5_PS3_PKiiiiif_param_9
)
{


	ret;

}
	// .globl	_ZN7adaattn7kernels8adaptive32mixed_precision_attention_kernelI6__halffEEvPKT_S6_S6_PS4_PKiiiiif
.visible .entry _ZN7adaattn7kernels8adaptive32mixed_precision_attention_kernelI6__halffEEvPKT_S6_S6_PS4_PKiiiiif(
	.param .u64 .ptr .align 1 _ZN7adaattn7kernels8adaptive32mixed_precision_attention_kernelI6__halffEEvPKT_S6_S6_PS4_PKiiiiif_param_0,
	.param .u64 .ptr .align 1 _ZN7adaattn7kernels8adaptive32mixed_precision_attention_kernelI6__halffEEvPKT_S6_S6_PS4_PKiiiiif_param_1,
	.param .u64 .ptr .align 1 _ZN7adaattn7kernels8adaptive32mixed_precision_attention_kernelI6__halffEEvPKT_S6_S6_PS4_PKiiiiif_param_2,
	.param .u64 .ptr .align 1 _ZN7adaattn7kernels8adaptive32mixed_precision_attention_kernelI6__halffEEvPKT_S6_S6_PS4_PKiiiiif_param_3,
	.param .u64 .ptr .align 1 _ZN7adaattn7kernels8adaptive32mixed_precision_attention_kernelI6__halffEEvPKT_S6_S6_PS4_PKiiiiif_param_4,
	.param .u32 _ZN7adaattn7kernels8adaptive32mixed_precision_attention_kernelI6__halffEEvPKT_S6_S6_PS4_PKiiiiif_param_5,
	.param .u32 _ZN7adaattn7kernels8adaptive32mixed_precision_attention_kernelI6__halffEEvPKT_S6_S6_PS4_PKiiiiif_param_6,
	.param .u32 _ZN7adaattn7kernels8adaptive32mixed_precision_attention_kernelI6__halffEEvPKT_S6_S6_PS4_PKiiiiif_param_7,
	.param .u32 _ZN7adaattn7kernels8adaptive32mixed_precision_attention_kernelI6__halffEEvPKT_S6_S6_PS4_PKiiiiif_param_8,
	.param .f32 _ZN7adaattn7kernels8adaptive32mixed_precision_attention_kernelI6__halffEEvPKT_S6_S6_PS4_PKiiiiif_param_9
)
{


	ret;

}


// ===== COMPILED SASS (sm_100) =====

	.target	sm_100

	.elftype	@"ET_EXEC"


//--------------------- .note.nv.tkinfo           --------------------------
	.section	.note.nv.tkinfo,"",@"SHT_NOTE"
	.sectionflags	@"SHF_NOTE_NV_TKINFO"
	.tkinfo
        /*0018*/ 	.word	0x00000002
        /*0030*/ 	.string	""
        /*0030*/ 	.string	"ptxas"
        /*0030*/ 	.string	"Cuda compilation tools, release 13.0, V13.0.88"
        /*0030*/ 	.string	"Build cuda_13.0.r13.0/compiler.36424714_0"
        /*0030*/ 	.string	"-arch sm_100 -m 64 "



//--------------------- .note.nv.cuinfo           --------------------------
	.section	.note.nv.cuinfo,"",@"SHT_NOTE"
	.sectionflags	@"SHF_NOTE_NV_CUINFO"
        /*0018*/ 	.short	0x0002
        /*001a*/ 	.short	0x0064
        /*001c*/ 	.short	0x0082
	.zero		2


//--------------------- .nv.info                  --------------------------
	.section	.nv.info,"",@"SHT_CUDA_INFO"
	.align	4


	//----- nvinfo : EIATTR_REGCOUNT
	.align		4
        /*0000*/ 	.byte	0x04, 0x2f
        /*0002*/ 	.short	(.L_1 - .L_0)
	.align		4
.L_0:
        /*0004*/ 	.word	index@(_ZN7adaattn7kernels8adaptive30analyze_precision_requirementsEPKfPiif)
        /*0008*/ 	.word	0x0000000e


	//----- nvinfo : EIATTR_FRAME_SIZE
	.align		4
.L_1:
        /*000c*/ 	.byte	0x04, 0x11
        /*000e*/ 	.short	(.L_3 - .L_2)
	.align		4
.L_2:
        /*0010*/ 	.word	index@(_ZN7adaattn7kernels8adaptive30analyze_precision_requirementsEPKfPiif)
        /*0014*/ 	.word	0x00000000


	//----- nvinfo : EIATTR_REGCOUNT
	.align		4
.L_3:
        /*0018*/ 	.byte	0x04, 0x2f
        /*001a*/ 	.short	(.L_5 - .L_4)
	.align		4
.L_4:
        /*001c*/ 	.word	index@(_ZN7adaattn7kernels8adaptive32mixed_precision_attention_kernelIffEEvPKT_S5_S5_PS3_PKiiiiif)
        /*0020*/ 	.word	0x00000004


	//----- nvinfo : EIATTR_FRAME_SIZE
	.align		4
.L_5:
        /*0024*/ 	.byte	0x04, 0x11
        /*0026*/ 	.short	(.L_7 - .L_6)
	.align		4
.L_6:
        /*0028*/ 	.word	index@(_ZN7adaattn7kernels8adaptive32mixed_precision_attention_kernelIffEEvPKT_S5_S5_PS3_PKiiiiif)
        /*002c*/ 	.word	0x00000000


	//----- nvinfo : EIATTR_REGCOUNT
	.align		4
.L_7:
        /*0030*/ 	.byte	0x04, 0x2f
        /*0032*/ 	.short	(.L_9 - .L_8)
	.align		4
.L_8:
        /*0034*/ 	.word	index@(_ZN7adaattn7kernels8adaptive32mixed_precision_attention_kernelI6__halffEEvPKT_S6_S6_PS4_PKiiiiif)
        /*0038*/ 	.word	0x00000004


	//----- nvinfo : EIATTR_FRAME_SIZE
	.align		4
.L_9:
        /*003c*/ 	.byte	0x04, 0x11
        /*003e*/ 	.short	(.L_11 - .L_10)
	.align		4
.L_10:
        /*0040*/ 	.word	index@(_ZN7adaattn7kernels8adaptive32mixed_precision_attention_kernelI6__halffEEvPKT_S6_S6_PS4_PKiiiiif)
        /*0044*/ 	.word	0x00000000


	//----- nvinfo : EIATTR_MIN_STACK_SIZE
	.align		4
.L_11:
        /*0048*/ 	.byte	0x04, 0x12
        /*004a*/ 	.short	(.L_13 - .L_12)
	.align		4
.L_12:
        /*004c*/ 	.word	index@(_ZN7adaattn7kernels8adaptive32mixed_precision_attention_kernelI6__halffEEvPKT_S6_S6_PS4_PKiiiiif)
        /*0050*/ 	.word	0x00000000


	//----- nvinfo : EIATTR_MIN_STACK_SIZE
	.align		4
.L_13:
        /*0054*/ 	.byte	0x04, 0x12
        /*0056*/ 	.short	(.L_15 - .L_14)
	.align		4
.L_14:
        /*0058*/ 	.word	index@(_ZN7adaattn7kernels8adaptive32mixed_precision_attention_kernelIffEEvPKT_S5_S5_PS3_PKiiiiif)
        /*005c*/ 	.word	0x00000000


	//----- nvinfo : EIATTR_MIN_STACK_SIZE
	.align		4
.L_15:
        /*0060*/ 	.byte	0x04, 0x12
        /*0062*/ 	.short	(.L_17 - .L_16)
	.align		4
.L_16:
        /*0064*/ 	.word	index@(_ZN7adaattn7kernels8adaptive30analyze_precision_requirementsEPKfPiif)
        /*0068*/ 	.word	0x00000000
.L_17:


//--------------------- .nv.compat                --------------------------
	.section	.nv.compat,"",@"SHT_CUDA_COMPAT_INFO"
	.align	4
        /*0000*/ 	.byte	0x02, 0x09, 0x00, 0x00, 0x02, 0x02, 0x01, 0x00, 0x02, 0x05, 0x05, 0x00, 0x03, 0x07, 0x01, 0x01
        /*0010*/ 	.byte	0x02, 0x03, 0x00, 0x00, 0x02, 0x06, 0x01, 0x00, 0x04, 0x0b, 0x08, 0x00, 0x01, 0x00, 0x00, 0x00
        /*0020*/ 	.byte	0x00, 0x00, 0x00, 0x00


//--------------------- .nv.info._ZN7adaattn7kernels8adaptive32mixed_precision_attention_kernelI6__halffEEvPKT_S6_S6_PS4_PKiiiiif --------------------------
	.section	.nv.info._ZN7adaattn7kernels8adaptive32mixed_precision_attention_kernelI6__halffEEvPKT_S6_S6_PS4_PKiiiiif,"",@"SHT_CUDA_INFO"
	.sectionflags	@""
	.align	4


	//----- nvinfo : EIATTR_CUDA_API_VERSION
	.align		4
        /*0000*/ 	.byte	0x04, 0x37
        /*0002*/ 	.short	(.L_19 - .L_18)
.L_18:
        /*0004*/ 	.word	0x00000082


	//----- nvinfo : EIATTR_KPARAM_INFO
	.align		4
.L_19:
        /*0008*/ 	.byte	0x04, 0x17
        /*000a*/ 	.short	(.L_21 - .L_20)
.L_20:
        /*000c*/ 	.word	0x00000000
        /*0010*/ 	.short	0x0009
        /*0012*/ 	.short	0x0038
        /*0014*/ 	.byte	0x00, 0xf0, 0x11, 0x00


	//----- nvinfo : EIATTR_KPARAM_INFO
	.align		4
.L_21:
        /*0018*/ 	.byte	0x04, 0x17
        /*001a*/ 	.short	(.L_23 - .L_22)
.L_22:
        /*001c*/ 	.word	0x00000000
        /*0020*/ 	.short	0x0008
        /*0022*/ 	.short	0x0034
        /*0024*/ 	.byte	0x00, 0xf0, 0x11, 0x00


	//----- nvinfo : EIATTR_KPARAM_INFO
	.align		4
.L_23:
        /*0028*/ 	.byte	0x04, 0x17
        /*002a*/ 	.short	(.L_25 - .L_24)
.L_24:
        /*002c*/ 	.word	0x00000000
        /*0030*/ 	.short	0x0007
        /*0032*/ 	.short	0x0030
        /*0034*/ 	.byte	0x00, 0xf0, 0x11, 0x00


	//----- nvinfo : EIATTR_KPARAM_INFO
	.align		4
.L_25:
        /*0038*/ 	.byte	0x04, 0x17
        /*003a*/ 	.short	(.L_27 - .L_26)
.L_26:
        /*003c*/ 	.word	0x00000000
        /*0040*/ 	.short	0x0006
        /*0042*/ 	.short	0x002c
        /*0044*/ 	.byte	0x00, 0xf0, 0x11, 0x00


	//----- nvinfo : EIATTR_KPARAM_INFO
	.align		4
.L_27:
        /*0048*/ 	.byte	0x04, 0x17
        /*004a*/ 	.short	(.L_29 - .L_28)
.L_28:
        /*004c*/ 	.word	0x00000000
        /*0050*/ 	.short	0x0005
        /*0052*/ 	.short	0x0028
        /*0054*/ 	.byte	0x00, 0xf0, 0x11, 0x00


	//----- nvinfo : EIATTR_KPARAM_INFO
	.align		4
.L_29:
        /*0058*/ 	.byte	0x04, 0x17
        /*005a*/ 	.short	(.L_31 - .L_30)
.L_30:
        /*005c*/ 	.word	0x00000000
        /*0060*/ 	.short	0x0004
        /*0062*/ 	.short	0x0020
        /*0064*/ 	.byte	0x00, 0xf5, 0x21, 0x00


	//----- nvinfo : EIATTR_KPARAM_INFO
	.align		4
.L_31:
        /*0068*/ 	.byte	0x04, 0x17
        /*006a*/ 	.short	(.L_33 - .L_32)
.L_32:
        /*006c*/ 	.word	0x00000000
        /*0070*/ 	.short	0x0003
        /*0072*/ 	.short	0x0018
        /*0074*/ 	.byte	0x00, 0xf5, 0x21, 0x00


	//----- nvinfo : EIATTR_KPARAM_INFO
	.align		4
.L_33:
        /*0078*/ 	.byte	0x04, 0x17
        /*007a*/ 	.short	(.L_35 - .L_34)
.L_34:
        /*007c*/ 	.word	0x00000000
        /*0080*/ 	.short	0x0002
        /*0082*/ 	.short	0x0010
        /*0084*/ 	.byte	0x00, 0xf5, 0x21, 0x00


	//----- nvinfo : EIATTR_KPARAM_INFO
	.align		4
.L_35:
        /*0088*/ 	.byte	0x04, 0x17
        /*008a*/ 	.short	(.L_37 - .L_36)
.L_36:
        /*008c*/ 	.word	0x00000000
        /*0090*/ 	.short	0x0001
        /*0092*/ 	.short	0x0008
        /*0094*/ 	.byte	0x00, 0xf5, 0x21, 0x00


	//----- nvinfo : EIATTR_KPARAM_INFO
	.align		4
.L_37:
        /*0098*/ 	.byte	0x04, 0x17
        /*009a*/ 	.short	(.L_39 - .L_38)
.L_38:
        /*009c*/ 	.word	0x00000000
        /*00a0*/ 	.short	0x0000
        /*00a2*/ 	.short	0x0000
        /*00a4*/ 	.byte	0x00, 0xf5, 0x21, 0x00


	//----- nvinfo : EIATTR_SPARSE_MMA_MASK
	.align		4
.L_39:
        /*00a8*/ 	.byte	0x03, 0x50
        /*00aa*/ 	.short	0x0000


	//----- nvinfo : EIATTR_MAXREG_COUNT
	.align		4
        /*00ac*/ 	.byte	0x03, 0x1b
        /*00ae*/ 	.short	0x00ff


	//----- nvinfo : EIATTR_MERCURY_ISA_VERSION
	.align		4
        /*00b0*/ 	.byte	0x03, 0x5f
        /*00b2*/ 	.short	0x0101


	//----- nvinfo : EIATTR_VRC_CTA_INIT_COUNT
	.align		4
        /*00b4*/ 	.byte	0x02, 0x4a
	.zero		1
	.zero		1


	//----- nvinfo : EIATTR_EXIT_INSTR_OFFSETS
	.align		4
        /*00b8*/ 	.byte	0x04, 0x1c
        /*00ba*/ 	.short	(.L_41 - .L_40)


	//   ....[0]....
.L_40:
        /*00bc*/ 	.word	0x00000010


	//----- nvinfo : EIATTR_CBANK_PARAM_SIZE
	.align		4
.L_41:
        /*00c0*/ 	.byte	0x03, 0x19
        /*00c2*/ 	.short	0x003c


	//----- nvinfo : EIATTR_PARAM_CBANK
	.align		4
        /*00c4*/ 	.byte	0x04, 0x0a
        /*00c6*/ 	.short	(.L_43 - .L_42)
	.align		4
.L_42:
        /*00c8*/ 	.word	index@(.nv.constant0._ZN7adaattn7kernels8adaptive32mixed_precision_attention_kernelI6__halffEEvPKT_S6_S6_PS4_PKiiiiif)
        /*00cc*/ 	.short	0x0380
        /*00ce*/ 	.short	0x003c


	//----- nvinfo : EIATTR_SW_WAR
	.align		4
.L_43:
        /*00d0*/ 	.byte	0x04, 0x36
        /*00d2*/ 	.short	(.L_45 - .L_44)
.L_44:
        /*00d4*/ 	.word	0x00000008
.L_45:


//--------------------- .nv.info._ZN7adaattn7kernels8adaptive32mixed_precision_attention_kernelIffEEvPKT_S5_S5_PS3_PKiiiiif --------------------------
	.section	.nv.info._ZN7adaattn7kernels8adaptive32mixed_precision_attention_kernelIffEEvPKT_S5_S5_PS3_PKiiiiif,"",@"SHT_CUDA_INFO"
	.sectionflags	@""
	.align	4


	//----- nvinfo : EIATTR_CUDA_API_VERSION
	.align		4
        /*0000*/ 	.byte	0x04, 0x37
        /*0002*/ 	.short	(.L_47 - .L_46)
.L_46:
        /*0004*/ 	.word	0x00000082


	//----- nvinfo : EIATTR_KPARAM_INFO
	.align		4
.L_47:
        /*0008*/ 	.byte	0x04, 0x17
        /*000a*/ 	.short	(.L_49 - .L_48)
.L_48:
        /*000c*/ 	.word	0x00000000
        /*0010*/ 	.short	0x0009
        /*0012*/ 	.short	0x0038
        /*0014*/ 	.byte	0x00, 0xf0, 0x11, 0x00


	//----- nvinfo : EIATTR_KPARAM_INFO
	.align		4
.L_49:
        /*0018*/ 	.byte	0x04, 0x17
        /*001a*/ 	.short	(.L_51 - .L_50)
.L_50:
        /*001c*/ 	.word	0x00000000
        /*0020*/ 	.short	0x0008
        /*0022*/ 	.short	0x0034
        /*0024*/ 	.byte	0x00, 0xf0, 0x11, 0x00


	//----- nvinfo : EIATTR_KPARAM_INFO
	.align		4
.L_51:
        /*0028*/ 	.byte	0x04, 0x17
        /*002a*/ 	.short	(.L_53 - .L_52)
.L_52:
        /*002c*/ 	.word	0x00000000
        /*0030*/ 	.short	0x0007
        /*0032*/ 	.short	0x0030
        /*0034*/ 	.byte	0x00, 0xf0, 0x11, 0x00


	//----- nvinfo : EIATTR_KPARAM_INFO
	.align		4
.L_53:
        /*0038*/ 	.byte	0x04, 0x17
        /*003a*/ 	.short	(.L_55 - .L_54)
.L_54:
        /*003c*/ 	.word	0x00000000
        /*0040*/ 	.short	0x0006
        /*0042*/ 	.short	0x002c
        /*0044*/ 	.byte	0x00, 0xf0, 0x11, 0x00


	//----- nvinfo : EIATTR_KPARAM_INFO
	.align		4
.L_55:
        /*0048*/ 	.byte	0x04, 0x17
        /*004a*/ 	.short	(.L_57 - .L_56)
.L_56:
        /*004c*/ 	.word	0x00000000
        /*0050*/ 	.short	0x0005
        /*0052*/ 	.short	0x0028
        /*0054*/ 	.byte	0x00, 0xf0, 0x11, 0x00


	//----- nvinfo : EIATTR_KPARAM_INFO
	.align		4
.L_57:
        /*0058*/ 	.byte	0x04, 0x17
        /*005a*/ 	.short	(.L_59 - .L_58)
.L_58:
        /*005c*/ 	.word	0x00000000
        /*0060*/ 	.short	0x0004
        /*0062*/ 	.short	0x0020
        /*0064*/ 	.byte	0x00, 0xf5, 0x21, 0x00


	//----- nvinfo : EIATTR_KPARAM_INFO
	.align		4
.L_59:
        /*0068*/ 	.byte	0x04, 0x17
        /*006a*/ 	.short	(.L_61 - .L_60)
.L_60:
        /*006c*/ 	.word	0x00000000
        /*0070*/ 	.short	0x0003
        /*0072*/ 	.short	0x0018
        /*0074*/ 	.byte	0x00, 0xf5, 0x21, 0x00


	//----- nvinfo : EIATTR_KPARAM_INFO
	.align		4
.L_61:
        /*0078*/ 	.byte	0x04, 0x17
        /*007a*/ 	.short	(.L_63 - .L_62)
.L_62:
        /*007c*/ 	.word	0x00000000
        /*0080*/ 	.short	0x0002
        /*0082*/ 	.short	0x0010
        /*0084*/ 	.byte	0x00, 0xf5, 0x21, 0x00


	//----- nvinfo : EIATTR_KPARAM_INFO
	.align		4
.L_63:
        /*0088*/ 	.byte	0x04, 0x17
        /*008a*/ 	.short	(.L_65 - .L_64)
.L_64:
        /*008c*/ 	.word	0x00000000
        /*0090*/ 	.short	0x0001
        /*0092*/ 	.short	0x0008
        /*0094*/ 	.byte	0x00, 0xf5, 0x21, 0x00


	//----- nvinfo : EIATTR_KPARAM_INFO
	.align		4
.L_65:
        /*0098*/ 	.byte	0x04, 0x17
        /*009a*/ 	.short	(.L_67 - .L_66)
.L_66:
        /*009c*/ 	.word	0x00000000
        /*00a0*/ 	.short	0x0000
        /*00a2*/ 	.short	0x0000
        /*00a4*/ 	.byte	0x00, 0xf5, 0x21, 0x00


	//----- nvinfo : EIATTR_SPARSE_MMA_MASK
	.align		4
.L_67:
        /*00a8*/ 	.byte	0x03, 0x50
        /*00aa*/ 	.short	0x0000


	//----- nvinfo : EIATTR_MAXREG_COUNT
	.align		4
        /*00ac*/ 	.byte	0x03, 0x1b
        /*00ae*/ 	.short	0x00ff


	//----- nvinfo : EIATTR_MERCURY_ISA_VERSION
	.align		4
        /*00b0*/ 	.byte	0x03, 0x5f
        /*00b2*/ 	.short	0x0101


	//----- nvinfo : EIATTR_VRC_CTA_INIT_COUNT
	.align		4
        /*00b4*/ 	.byte	0x02, 0x4a
	.zero		1
	.zero		1


	//----- nvinfo : EIATTR_EXIT_INSTR_OFFSETS
	.align		4
        /*00b8*/ 	.byte	0x04, 0x1c
        /*00ba*/ 	.short	(.L_69 - .L_68)


	//   ....[0]....
.L_68:
        /*00bc*/ 	.word	0x00000010


	//----- nvinfo : EIATTR_CBANK_PARAM_SIZE
	.align		4
.L_69:
        /*00c0*/ 	.byte	0x03, 0x19
        /*00c2*/ 	.short	0x003c


	//----- nvinfo : EIATTR_PARAM_CBANK
	.align		4
        /*00c4*/ 	.byte	0x04, 0x0a
        /*00c6*/ 	.short	(.L_71 - .L_70)
	.align		4
.L_70:
        /*00c8*/ 	.word	index@(.nv.constant0._ZN7adaattn7kernels8adaptive32mixed_precision_attention_kernelIffEEvPKT_S5_S5_PS3_PKiiiiif)
        /*00cc*/ 	.short	0x0380
        /*00ce*/ 	.short	0x003c


	//----- nvinfo : EIATTR_SW_WAR
	.align		4
.L_71:
        /*00d0*/ 	.byte	0x04, 0x36
        /*00d2*/ 	.short	(.L_73 - .L_72)
.L_72:
        /*00d4*/ 	.word	0x00000008
.L_73:


//--------------------- .nv.info._ZN7adaattn7kernels8adaptive30analyze_precision_requirementsEPKfPiif --------------------------
	.section	.nv.info._ZN7adaattn7kernels8adaptive30analyze_precision_requirementsEPKfPiif,"",@"SHT_CUDA_INFO"
	.sectionflags	@""
	.align	4


	//----- nvinfo : EIATTR_CUDA_API_VERSION
	.align		4
        /*0000*/ 	.byte	0x04, 0x37
        /*0002*/ 	.short	(.L_75 - .L_74)
.L_74:
        /*0004*/ 	.word	0x00000082


	//----- nvinfo : EIATTR_KPARAM_INFO
	.align		4
.L_75:
        /*0008*/ 	.byte	0x04, 0x17
        /*000a*/ 	.short	(.L_77 - .L_76)
.L_76:
        /*000c*/ 	.word	0x00000000
        /*0010*/ 	.short	0x0003
        /*0012*/ 	.short	0x0014
        /*0014*/ 	.byte	0x00, 0xf0, 0x11, 0x00


	//----- nvinfo : EIATTR_KPARAM_INFO
	.align		4
.L_77:
        /*0018*/ 	.byte	0x04, 0x17
        /*001a*/ 	.short	(.L_79 - .L_78)
.L_78:
        /*001c*/ 	.word	0x00000000
        /*0020*/ 	.short	0x0002
        /*0022*/ 	.short	0x0010
        /*0024*/ 	.byte	0x00, 0xf0, 0x11, 0x00


	//----- nvinfo : EIATTR_KPARAM_INFO
	.align		4
.L_79:
        /*0028*/ 	.byte	0x04, 0x17
        /*002a*/ 	.short	(.L_81 - .L_80)
.L_80:
        /*002c*/ 	.word	0x00000000
        /*0030*/ 	.short	0x0001
        /*0032*/ 	.short	0x0008
        /*0034*/ 	.byte	0x00, 0xf5, 0x21, 0x00


	//----- nvinfo : EIATTR_KPARAM_INFO
	.align		4
.L_81:
        /*0038*/ 	.byte	0x04, 0x17
        /*003a*/ 	.short	(.L_83 - .L_82)
.L_82:
        /*003c*/ 	.word	0x00000000
        /*0040*/ 	.short	0x0000
        /*0042*/ 	.short	0x0000
        /*0044*/ 	.byte	0x00, 0xf5, 0x21, 0x00


	//----- nvinfo : EIATTR_SPARSE_MMA_MASK
	.align		4
.L_83:
        /*0048*/ 	.byte	0x03, 0x50
        /*004a*/ 	.short	0x0000


	//----- nvinfo : EIATTR_MAXREG_COUNT
	.align		4
        /*004c*/ 	.byte	0x03, 0x1b
        /*004e*/ 	.short	0x00ff


	//----- nvinfo : EIATTR_NUM_BARRIERS
	.align		4
        /*0050*/ 	.byte	0x02, 0x4c
        /*0052*/ 	.byte	0x01
	.zero		1


	//----- nvinfo : EIATTR_MERCURY_ISA_VERSION
	.align		4
        /*0054*/ 	.byte	0x03, 0x5f
        /*0056*/ 	.short	0x0101


	//----- nvinfo : EIATTR_INT_WARP_WIDE_INSTR_OFFSETS
	.align		4
        /*0058*/ 	.byte	0x04, 0x31
        /*005a*/ 	.short	(.L_85 - .L_84)


	//   ....[0]....
.L_84:
        /*005c*/ 	.word	0x000003c0


	//   ....[1]....
        /*0060*/ 	.word	0x000003d0


	//   ....[2]....
        /*0064*/ 	.word	0x000003f0


	//----- nvinfo : EIATTR_COOP_GROUP_MASK_REGIDS
	.align		4
.L_85:
        /*0068*/ 	.byte	0x04, 0x29
        /*006a*/ 	.short	(.L_87 - .L_86)


	//   ....[0]....
.L_86:
        /*006c*/ 	.word	0xffffffff


	//   ....[1]....
        /*0070*/ 	.word	0xffffffff


	//   ....[2]....
        /*0074*/ 	.word	0xffffffff


	//   ....[3]....
        /*0078*/ 	.word	0xffffffff


	//   ....[4]....
        /*007c*/ 	.word	0xffffffff


	//   ....[5]....
        /*0080*/ 	.word	0xffffffff


	//   ....[6]....
        /*0084*/ 	.word	0xffffffff


	//   ....[7]....
        /*0088*/ 	.word	0xffffffff


	//   ....[8]....
        /*008c*/ 	.word	0xffffffff


	//   ....[9]....
        /*0090*/ 	.word	0xffffffff


	//----- nvinfo : EIATTR_COOP_GROUP_INSTR_OFFSETS
	.align		4
.L_87:
        /*0094*/ 	.byte	0x04, 0x28
        /*0096*/ 	.short	(.L_89 - .L_88)


	//   ....[0]....
.L_88:
        /*0098*/ 	.word	0x00000230


	//   ....[1]....
        /*009c*/ 	.word	0x00000260


	//   ....[2]....
        /*00a0*/ 	.word	0x00000290


	//   ....[3]....
        /*00a4*/ 	.word	0x000002a0


	//   ....[4]....
        /*00a8*/ 	.word	0x000002d0


	//   ....[5]....
        /*00ac*/ 	.word	0x000002e0


	//   ....[6]....
        /*00b0*/ 	.word	0x00000310


	//   ....[7]....
        /*00b4*/ 	.word	0x00000320


	//   ....[8]....
        /*00b8*/ 	.word	0x00000350


	//   ....[9]....
        /*00bc*/ 	.word	0x00000360


	//----- nvinfo : EIATTR_VRC_CTA_INIT_COUNT
	.align		4
.L_89:
        /*00c0*/ 	.byte	0x02, 0x4a
	.zero		1
	.zero		1


	//----- nvinfo : EIATTR_EXIT_INSTR_OFFSETS
	.align		4
        /*00c4*/ 	.byte	0x04, 0x1c
        /*00c6*/ 	.short	(.L_91 - .L_90)


	//   ....[0]....
.L_90:
        /*00c8*/ 	.word	0x000004b0


	//   ....[1]....
        /*00cc*/ 	.word	0x000005d0


	//----- nvinfo : EIATTR_CRS_STACK_SIZE
	.align		4
.L_91:
        /*00d0*/ 	.byte	0x04, 0x1e
        /*00d2*/ 	.short	(.L_93 - .L_92)
.L_92:
        /*00d4*/ 	.word	0x00000000


	//----- nvinfo : EIATTR_CBANK_PARAM_SIZE
	.align		4
.L_93:
        /*00d8*/ 	.byte	0x03, 0x19
        /*00da*/ 	.short	0x0018


	//----- nvinfo : EIATTR_PARAM_CBANK
	.align		4
        /*00dc*/ 	.byte	0x04, 0x0a
        /*00de*/ 	.short	(.L_95 - .L_94)
	.align		4
.L_94:
        /*00e0*/ 	.word	index@(.nv.constant0._ZN7adaattn7kernels8adaptive30analyze_precision_requirementsEPKfPiif)
        /*00e4*/ 	.short	0x0380
        /*00e6*/ 	.short	0x0018


	//----- nvinfo : EIATTR_SW_WAR
	.align		4
.L_95:
        /*00e8*/ 	.byte	0x04, 0x36
        /*00ea*/ 	.short	(.L_97 - .L_96)
.L_96:
        /*00ec*/ 	.word	0x00000008
.L_97:


//--------------------- .nv.callgraph             --------------------------
	.section	.nv.callgraph,"",@"SHT_CUDA_CALLGRAPH"
	.align	4
	.sectionentsize	8
	.align		4
        /*0000*/ 	.word	0x00000000
	.align		4
        /*0004*/ 	.word	0xffffffff
	.align		4
        /*0008*/ 	.word	0x00000000
	.align		4
        /*000c*/ 	.word	0xfffffffe
	.align		4
        /*0010*/ 	.word	0x00000000
	.align		4
        /*0014*/ 	.word	0xfffffffd
	.align		4
        /*0018*/ 	.word	0x00000000
	.align		4
        /*001c*/ 	.word	0xfffffffc


//--------------------- .text._ZN7adaattn7kernels8adaptive32mixed_precision_attention_kernelI6__halffEEvPKT_S6_S6_PS4_PKiiiiif --------------------------
	.section	.text._ZN7adaattn7kernels8adaptive32mixed_precision_attention_kernelI6__halffEEvPKT_S6_S6_PS4_PKiiiiif,"ax",@progbits
	.align	128
        .global         _ZN7adaattn7kernels8adaptive32mixed_precision_attention_kernelI6__halffEEvPKT_S6_S6_PS4_PKiiiiif
        .type           _ZN7adaattn7kernels8adaptive32mixed_precision_attention_kernelI6__halffEEvPKT_S6_S6_PS4_PKiiiiif,@function
        .size           _ZN7adaattn7kernels8adaptive32mixed_precision_attention_kernelI6__halffEEvPKT_S6_S6_PS4_PKiiiiif,(.L_x_8 - _ZN7adaattn7kernels8adaptive32mixed_precision_attention_kernelI6__halffEEvPKT_S6_S6_PS4_PKiiiiif)
        .other          _ZN7adaattn7kernels8adaptive32mixed_precision_attention_kernelI6__halffEEvPKT_S6_S6_PS4_PKiiiiif,@"STO_CUDA_ENTRY STV_DEFAULT"
_ZN7adaattn7kernels8adaptive32mixed_precision_attention_kernelI6__halffEEvPKT_S6_S6_PS4_PKiiiiif:
.text._ZN7adaattn7kernels8adaptive32mixed_precision_attention_kernelI6__halffEEvPKT_S6_S6_PS4_PKiiiiif:
[----:B------:R-:W-:Y:S01]  /*0000*/  LDC R1, c[0x0][0x37c] ;  /* 0x0000df00ff017b82 */ /* 0x000fe20000000800 */
[----:B------:R-:W-:Y:S05]  /*0010*/  EXIT ;  /* 0x000000000000794d */ /* 0x000fea0003800000 */
.L_x_0:
[----:B------:R-:W-:-:S00]  /*0020*/  BRA `(.L_x_0) ;  /* 0xfffffffc00fc7947 */ /* 0x000fc0000383ffff */
[----:B------:R-:W-:-:S00]  /*0030*/  NOP ;  /* 0x0000000000007918 */ /* 0x000fc00000000000 */
        /* <DEDUP_REMOVED lines=12> */
.L_x_8:


//--------------------- .text._ZN7adaattn7kernels8adaptive32mixed_precision_attention_kernelIffEEvPKT_S5_S5_PS3_PKiiiiif --------------------------
	.section	.text._ZN7adaattn7kernels8adaptive32mixed_precision_attention_kernelIffEEvPKT_S5_S5_PS3_PKiiiiif,"ax",@progbits
	.align	128
        .global         _ZN7adaattn7kernels8adaptive32mixed_precision_attention_kernelIffEEvPKT_S5_S5_PS3_PKiiiiif
        .type           _ZN7adaattn7kernels8adaptive32mixed_precision_attention_kernelIffEEvPKT_S5_S5_PS3_PKiiiiif,@function
        .size           _ZN7adaattn7kernels8adaptive32mixed_precision_attention_kernelIffEEvPKT_S5_S5_PS3_PKiiiiif,(.L_x_9 - _ZN7adaattn7kernels8adaptive32mixed_precision_attention_kernelIffEEvPKT_S5_S5_PS3_PKiiiiif)
        .other          _ZN7adaattn7kernels8adaptive32mixed_precision_attention_kernelIffEEvPKT_S5_S5_PS3_PKiiiiif,@"STO_CUDA_ENTRY STV_DEFAULT"
_ZN7adaattn7kernels8adaptive32mixed_precision_attention_kernelIffEEvPKT_S5_S5_PS3_PKiiiiif:
.text._ZN7adaattn7kernels8adaptive32mixed_precision_attention_kernelIffEEvPKT_S5_S5_PS3_PKiiiiif:
[----:B------:R-:W-:Y:S01]  /*0000*/  LDC R1, c[0x0][0x37c] ;  /* 0x0000df00ff017b82 */ /* 0x000fe20000000800 */
[----:B------:R-:W-:Y:S05]  /*0010*/  EXIT ;  /* 0x000000000000794d */ /* 0x000fea0003800000 */
.L_x_1:
        /* <DEDUP_REMOVED lines=14> */
.L_x_9:


//--------------------- .text._ZN7adaattn7kernels8adaptive30analyze_precision_requirementsEPKfPiif --------------------------
	.section	.text._ZN7adaattn7kernels8adaptive30analyze_precision_requirementsEPKfPiif,"ax",@progbits
	.align	128
        .global         _ZN7adaattn7kernels8adaptive30analyze_precision_requirementsEPKfPiif
        .type           _ZN7adaattn7kernels8adaptive30analyze_precision_requirementsEPKfPiif,@function
        .size           _ZN7adaattn7kernels8adaptive30analyze_precision_requirementsEPKfPiif,(.L_x_10 - _ZN7adaattn7kernels8adaptive30analyze_precision_requirementsEPKfPiif)
        .other          _ZN7adaattn7kernels8adaptive30analyze_precision_requirementsEPKfPiif,@"STO_CUDA_ENTRY STV_DEFAULT"
_ZN7adaattn7kernels8adaptive30analyze_precision_requirementsEPKfPiif:
.text._ZN7adaattn7kernels8adaptive30analyze_precision_requirementsEPKfPiif:
[----:B------:R-:W-:Y:S01]  /*0000*/  LDC R1, c[0x0][0x37c] ;  /* 0x0000df00ff017b82 */ /* 0x000fe20000000800 */
[----:B------:R-:W0:Y:S01]  /*0010*/  S2R R2, SR_TID.X ;  /* 0x0000000000027919 */ /* 0x000e220000002100 */
[----:B------:R-:W1:Y:S01]  /*0020*/  LDCU UR5, c[0x0][0x390] ;  /* 0x00007200ff0577ac */ /* 0x000e620008000800 */
[----:B------:R-:W-:Y:S01]  /*0030*/  BSSY.RECONVERGENT B0, `(.L_x_2) ;  /* 0x000001f000007945 */ /* 0x000fe20003800200 */
[----:B------:R-:W-:Y:S01]  /*0040*/  IMAD.MOV.U32 R8, RZ, RZ, 0x7e967699 ;  /* 0x7e967699ff087424 */ /* 0x000fe200078e00ff */
[----:B------:R-:W2:Y:S01]  /*0050*/  LDCU.64 UR8, c[0x0][0x358] ;  /* 0x00006b00ff0877ac */ /* 0x000ea20008000a00 */
[----:B------:R-:W-:Y:S01]  /*0060*/  IMAD.MOV.U32 R9, RZ, RZ, -0x1698967 ;  /* 0xfe967699ff097424 */ /* 0x000fe200078e00ff */
[----:B-1----:R-:W-:Y:S01]  /*0070*/  UIMAD UR4, UR5, UR5, URZ ;  /* 0x00000005050472a4 */ /* 0x002fe2000f8e02ff */
[----:B0-----:R-:W-:-:S05]  /*0080*/  ISETP.NE.AND P0, PT, R2, RZ, PT ;  /* 0x000000ff0200720c */ /* 0x001fca0003f05270 */
[----:B------:R-:W-:-:S08]  /*0090*/  ISETP.GE.U32.AND P1, PT, R2, UR4, PT ;  /* 0x0000000402007c0c */ /* 0x000fd0000bf26070 */
[----:B------:R-:W0:Y:S01]  /*00a0*/  @!P0 S2R R3, SR_CgaCtaId ;  /* 0x0000000000038919 */ /* 0x000e220000008800 */
[----:B------:R-:W-:Y:S01]  /*00b0*/  @!P0 MOV R0, 0x400 ;  /* 0x0000040000008802 */ /* 0x000fe20000000f00 */
[----:B------:R-:W-:Y:S02]  /*00c0*/  @!P0 IMAD.MOV.U32 R4, RZ, RZ, -0x1698967 ;  /* 0xfe967699ff048424 */ /* 0x000fe400078e00ff */
[----:B------:R-:W-:Y:S01]  /*00d0*/  @!P0 IMAD.MOV.U32 R5, RZ, RZ, 0x7e967699 ;  /* 0x7e967699ff058424 */ /* 0x000fe200078e00ff */
[----:B0-----:R-:W-:Y:S02]  /*00e0*/  @!P0 LEA R3, R3, R0, 0x18 ;  /* 0x0000000003038211 */ /* 0x001fe400078ec0ff */
[----:B------:R-:W0:Y:S03]  /*00f0*/  S2R R0, SR_CTAID.X ;  /* 0x0000000000007919 */ /* 0x000e260000002500 */
[----:B------:R1:W-:Y:S01]  /*0100*/  @!P0 STS.64 [R3], R4 ;  /* 0x0000000403008388 */ /* 0x0003e20000000a00 */
[----:B------:R-:W-:Y:S06]  /*0110*/  BAR.SYNC.DEFER_BLOCKING 0x0 ;  /* 0x0000000000007b1d */ /* 0x000fec0000010000 */
[----:B--2---:R-:W-:Y:S05]  /*0120*/  @P1 BRA `(.L_x_3) ;  /* 0x00000000003c1947 */ /* 0x004fea0003800000 */
[----:B------:R-:W2:Y:S01]  /*0130*/  LDC R11, c[0x0][0x360] ;  /* 0x0000d800ff0b7b82 */ /* 0x000ea20000000800 */
[----:B01----:R-:W-:Y:S02]  /*0140*/  IMAD R3, R0, UR5, RZ ;  /* 0x0000000500037c24 */ /* 0x003fe4000f8e02ff */
[----:B------:R-:W-:Y:S02]  /*0150*/  IMAD.MOV.U32 R9, RZ, RZ, -0x1698967 ;  /* 0xfe967699ff097424 */ /* 0x000fe400078e00ff */
[----:B------:R-:W-:Y:S02]  /*0160*/  IMAD.MOV.U32 R8, RZ, RZ, 0x7e967699 ;  /* 0x7e967699ff087424 */ /* 0x000fe400078e00ff */
[----:B------:R-:W-:Y:S01]  /*0170*/  IMAD.MOV.U32 R10, RZ, RZ, R2 ;  /* 0x000000ffff0a7224 */ /* 0x000fe200078e0002 */
[----:B------:R-:W0:Y:S06]  /*0180*/  LDC.64 R6, c[0x0][0x380] ;  /* 0x0000e000ff067b82 */ /* 0x000e2c0000000a00 */
.L_x_4:
[----:B------:R-:W-:-:S04]  /*0190*/  IMAD R5, R3, UR5, R10 ;  /* 0x0000000503057c24 */ /* 0x000fc8000f8e020a */
[----:B0-----:R-:W-:-:S06]  /*01a0*/  IMAD.WIDE R4, R5, 0x4, R6 ;  /* 0x0000000405047825 */ /* 0x001fcc00078e0206 */
[----:B------:R-:W3:Y:S01]  /*01b0*/  LDG.E.CONSTANT R4, desc[UR8][R4.64] ;  /* 0x0000000804047981 */ /* 0x000ee2000c1e9900 */
[----:B--2---:R-:W-:-:S05]  /*01c0*/  IMAD.IADD R10, R11, 0x1, R10 ;  /* 0x000000010b0a7824 */ /* 0x004fca00078e020a */
[----:B------:R-:W-:Y:S02]  /*01d0*/  ISETP.GE.AND P2, PT, R10, UR4, PT ;  /* 0x000000040a007c0c */ /* 0x000fe4000bf46270 */
[----:B---3--:R-:W-:-:S13]  /*01e0*/  FSETP.GT.AND P1, PT, R4, -1.00000001504746621988e+30, PT ;  /* 0xf149f2ca0400780b */ /* 0x008fda0003f24000 */
[C---:B------:R-:W-:Y:S02]  /*01f0*/  @P1 FMNMX R9, R4.reuse, R9, !PT ;  /* 0x0000000904091209 */ /* 0x040fe40007800000 */
[----:B------:R-:W-:Y:S01]  /*0200*/  @P1 FMNMX R8, R4, R8, PT ;  /* 0x0000000804081209 */ /* 0x000fe20003800000 */
[----:B------:R-:W-:Y:S06]  /*0210*/  @!P2 BRA `(.L_x_4) ;  /* 0xfffffffc00dca947 */ /* 0x000fec000383ffff */
.L_x_3:
[----:B------:R-:W-:Y:S05]  /*0220*/  BSYNC.RECONVERGENT B0 ;  /* 0x0000000000007941 */ /* 0x000fea0003800200 */
.L_x_2:
[----:B-1----:R-:W1:Y:S01]  /*0230*/  SHFL.BFLY PT, R4, R9, 0x10, 0x1f ;  /* 0x0e001f0009047f89 */ /* 0x002e6200000e0000 */
[----:B------:R-:W-:Y:S01]  /*0240*/  LOP3.LUT P1, RZ, R2, 0x1f, RZ, 0xc0, !PT ;  /* 0x0000001f02ff7812 */ /* 0x000fe2000782c0ff */
[----:B------:R-:W-:Y:S02]  /*0250*/  BSSY.RECONVERGENT B0, `(.L_x_5) ;  /* 0x0000024000007945 */ /* 0x000fe40003800200 */
[----:B------:R-:W2:Y:S01]  /*0260*/  SHFL.BFLY PT, R3, R8, 0x10, 0x1f ;  /* 0x0e001f0008037f89 */ /* 0x000ea200000e0000 */
[----:B-1----:R-:W-:Y:S02]  /*0270*/  FMNMX R4, R4, R9, !PT ;  /* 0x0000000904047209 */ /* 0x002fe40007800000 */
[----:B--2---:R-:W-:-:S03]  /*0280*/  FMNMX R3, R3, R8, PT ;  /* 0x0000000803037209 */ /* 0x004fc60003800000 */
[----:B------:R-:W1:Y:S04]  /*0290*/  SHFL.BFLY PT, R5, R4, 0x8, 0x1f ;  /* 0x0d001f0004057f89 */ /* 0x000e6800000e0000 */
        /* <DEDUP_REMOVED lines=14> */
[----:B--2---:R-:W-:Y:S01]  /*0380*/  FMNMX R3, R8, R3, PT ;  /* 0x0000000308037209 */ /* 0x004fe20003800000 */
[----:B------:R-:W-:Y:S06]  /*0390*/  @P1 BRA `(.L_x_6) ;  /* 0x00000000003c1947 */ /* 0x000fec0003800000 */
[----:B------:R-:W1:Y:S01]  /*03a0*/  S2R R2, SR_LANEID ;  /* 0x0000000000027919 */ /* 0x000e620000000000 */
[----:B------:R-:W2:Y:S01]  /*03b0*/  S2UR UR6, SR_CgaCtaId ;  /* 0x00000000000679c3 */ /* 0x000ea20000008800 */
[----:B------:R-:W-:Y:S01]  /*03c0*/  VOTEU.ANY UR4, UPT, PT ;  /* 0x0000000000047886 */ /* 0x000fe200038e0100 */
[----:B------:R-:W-:Y:S01]  /*03d0*/  CREDUX.MAX.S32 UR7, R4 ;  /* 0x00000000040772cc */ /* 0x000fe20000000200 */
[----:B------:R-:W-:Y:S01]  /*03e0*/  UFLO.U32 UR4, UR4 ;  /* 0x00000004000472bd */ /* 0x000fe200080e0000 */
[----:B------:R-:W-:Y:S01]  /*03f0*/  CREDUX.MIN.S32 UR10, R3 ;  /* 0x00000000030a72cc */ /* 0x000fe20000008200 */
[----:B------:R-:W-:-:S12]  /*0400*/  UMOV UR5, 0x400 ;  /* 0x0000040000057882 */ /* 0x000fd80000000000 */
[----:B------:R-:W-:Y:S01]  /*0410*/  IMAD.U32 R3, RZ, RZ, UR10 ;  /* 0x0000000aff037e24 */ /* 0x000fe2000f8e00ff */
[----:B-1----:R-:W-:Y:S01]  /*0420*/  ISETP.EQ.U32.AND P1, PT, R2, UR4, PT ;  /* 0x0000000402007c0c */ /* 0x002fe2000bf22070 */
[----:B------:R-:W-:Y:S01]  /*0430*/  UIADD3 UR4, UPT, UPT, UR5, 0x4, URZ ;  /* 0x0000000405047890 */ /* 0x000fe2000fffe0ff */
[----:B------:R-:W-:Y:S01]  /*0440*/  IMAD.U32 R2, RZ, RZ, UR7 ;  /* 0x00000007ff027e24 */ /* 0x000fe2000f8e00ff */
[----:B--2---:R-:W-:Y:S02]  /*0450*/  ULEA UR5, UR6, UR5, 0x18 ;  /* 0x0000000506057291 */ /* 0x004fe4000f8ec0ff */
[----:B------:R-:W-:-:S08]  /*0460*/  ULEA UR4, UR6, UR4, 0x18 ;  /* 0x0000000406047291 */ /* 0x000fd0000f8ec0ff */
[----:B------:R1:W-:Y:S04]  /*0470*/  @P1 ATOMS.MAX.S32 RZ, [UR5], R2 ;  /* 0x00000002ffff198c */ /* 0x0003e80009000205 */
[----:B------:R1:W-:Y:S02]  /*0480*/  @P1 ATOMS.MIN.S32 RZ, [UR4], R3 ;  /* 0x00000003ffff198c */ /* 0x0003e40008800204 */
.L_x_6:
[----:B------:R-:W-:Y:S05]  /*0490*/  BSYNC.RECONVERGENT B0 ;  /* 0x0000000000007941 */ /* 0x000fea0003800200 */
.L_x_5:
[----:B------:R-:W-:Y:S06]  /*04a0*/  BAR.SYNC.DEFER_BLOCKING 0x0 ;  /* 0x0000000000007b1d */ /* 0x000fec0000010000 */
[----:B------:R-:W-:Y:S05]  /*04b0*/  @P0 EXIT ;  /* 0x000000000000094d */ /* 0x000fea0003800000 */
[----:B------:R-:W2:Y:S01]  /*04c0*/  S2UR UR5, SR_CgaCtaId ;  /* 0x00000000000579c3 */ /* 0x000ea20000008800 */
[----:B------:R-:W-:Y:S01]  /*04d0*/  UMOV UR4, 0x400 ;  /* 0x0000040000047882 */ /* 0x000fe20000000000 */
[----:B------:R-:W-:-:S06]  /*04e0*/  IMAD.MOV.U32 R7, RZ, RZ, 0x3 ;  /* 0x00000003ff077424 */ /* 0x000fcc00078e00ff */
[----:B------:R-:W3:Y:S08]  /*04f0*/  LDC R8, c[0x0][0x394] ;  /* 0x0000e500ff087b82 */ /* 0x000ef00000000800 */
[----:B-1----:R-:W0:Y:S01]  /*0500*/  LDC.64 R2, c[0x0][0x388] ;  /* 0x0000e200ff027b82 */ /* 0x002e220000000a00 */
[----:B--2---:R-:W-:Y:S01]  /*0510*/  ULEA UR4, UR5, UR4, 0x18 ;  /* 0x0000000405047291 */ /* 0x004fe2000f8ec0ff */
[----:B---3--:R-:W-:-:S08]  /*0520*/  FMUL R6, R8, 0.10000000149011611938 ;  /* 0x3dcccccd08067820 */ /* 0x008fd00000400000 */
[----:B------:R-:W1:Y:S01]  /*0530*/  LDS.64 R4, [UR4] ;  /* 0x00000004ff047984 */ /* 0x000e620008000a00 */
[----:B0-----:R-:W-:-:S04]  /*0540*/  IMAD.WIDE.U32 R2, R0, 0x4, R2 ;  /* 0x0000000400027825 */ /* 0x001fc800078e0002 */
[----:B-1----:R-:W-:-:S05]  /*0550*/  FADD R5, R4, -R5 ;  /* 0x8000000504057221 */ /* 0x002fca0000000000 */
[C---:B------:R-:W-:Y:S02]  /*0560*/  FSETP.GEU.AND P1, PT, R5.reuse, R6, PT ;  /* 0x000000060500720b */ /* 0x040fe40003f2e000 */
[----:B------:R-:W-:Y:S02]  /*0570*/  FSETP.GT.AND P0, PT, R5, R8, PT ;  /* 0x000000080500720b */ /* 0x000fe40003f04000 */
[----:B------:R-:W-:Y:S02]  /*0580*/  SEL R5, R7, 0x1, !P1 ;  /* 0x0000000107057807 */ /* 0x000fe40004800000 */
[----:B------:R-:W-:Y:S02]  /*0590*/  FSETP.GT.AND P1, PT, R4, 80, PT ;  /* 0x42a000000400780b */ /* 0x000fe40003f24000 */
[----:B------:R-:W-:-:S04]  /*05a0*/  SEL R5, R5, RZ, !P0 ;  /* 0x000000ff05057207 */ /* 0x000fc80004000000 */
[----:B------:R-:W-:-:S05]  /*05b0*/  SEL R5, R5, RZ, !P1 ;  /* 0x000000ff05057207 */ /* 0x000fca0004800000 */
[----:B------:R-:W-:Y:S01]  /*05c0*/  STG.E desc[UR8][R2.64], R5 ;  /* 0x0000000502007986 */ /* 0x000fe2000c101908 */
[----:B------:R-:W-:Y:S05]  /*05d0*/  EXIT ;  /* 0x000000000000794d */ /* 0x000fea0003800000 */
.L_x_7:
        /* <DEDUP_REMOVED lines=10> */
.L_x_10:


//--------------------- .nv.shared.reserved.0     --------------------------
	.section	.nv.shared.reserved.0,"aw",@nobits
	.weak		__nv_reservedSMEM_offset_0_alias
	.size		__nv_reservedSMEM_offset_0_alias, 0, 64
	.other		__nv_reservedSMEM_offset_0_alias,@"STO_CUDA_RESERVED_SHARED STV_DEFAULT"
__nv_reservedSMEM_offset_0_alias:
	.zero		0
	.zero		64


//--------------------- .nv.shared._ZN7adaattn7kernels8adaptive30analyze_precision_requirementsEPKfPiif --------------------------
	.section	.nv.shared._ZN7adaattn7kernels8adaptive30analyze_precision_requirementsEPKfPiif,"aw",@nobits
	.sectionflags	@""
	.align	4
.nv.shared._ZN7adaattn7kernels8adaptive30analyze_precision_requirementsEPKfPiif:
	.zero		1032


//--------------------- .nv.constant0._ZN7adaattn7kernels8adaptive32mixed_precision_attention_kernelI6__halffEEvPKT_S6_S6_PS4_PKiiiiif --------------------------
	.section	.nv.constant0._ZN7adaattn7kernels8adaptive32mixed_precision_attention_kernelI6__halffEEvPKT_S6_S6_PS4_PKiiiiif,"a",@progbits
	.sectionflags	@""
	.align	4
.nv.constant0._ZN7adaattn7kernels8adaptive32mixed_precision_attention_kernelI6__halffEEvPKT_S6_S6_PS4_PKiiiiif:
	.zero		956


//--------------------- .nv.constant0._ZN7adaattn7kernels8adaptive32mixed_precision_attention_kernelIffEEvPKT_S5_S5_PS3_PKiiiiif --------------------------
	.section	.nv.constant0._ZN7adaattn7kernels8adaptive32mixed_precision_attention_kernelIffEEvPKT_S5_S5_PS3_PKiiiiif,"a",@progbits
	.sectionflags	@""
	.align	4
.nv.constant0._ZN7adaattn7kernels8adaptive32mixed_precision_attention_kernelIffEEvPKT_S5_S5_PS3_PKiiiiif:
	.zero		956


//--------------------- .nv.constant0._ZN7adaattn7kernels8adaptive30analyze_precision_requirementsEPKfPiif --------------------------
	.section	.nv.constant0._ZN7adaattn7kernels8adaptive30analyze_precision_requirementsEPKfPiif,"a",@progbits
	.sectionflags	@""
	.align	4
.nv.constant0._ZN7adaattn7kernels8adaptive30analyze_precision_requirementsEPKfPiif:
	.zero		920


//--------------------- SYMBOLS --------------------------

	.type		.nv.reservedSmem.offset0,@object
	.size		.nv.reservedSmem.offset0,0x4
	.type		.nv.reservedSmem.cap,@object
	.size		.nv.reservedSmem.cap,0x4
